//
// Generated by NVIDIA NVVM Compiler
//
// Compiler Build ID: CL-36424714
// Cuda compilation tools, release 13.0, V13.0.88
// Based on NVVM 20.0.0
//

.version 9.0
.target sm_100
.address_size 64

	// .globl	_Z21kogge_stone_inclusivev

.visible .entry _Z21kogge_stone_inclusivev()
{


	ret;

}


// ===== COMPILED SASS (sm_100) =====

	.target	sm_100

	.elftype	@"ET_EXEC"


//--------------------- .note.nv.tkinfo           --------------------------
	.section	.note.nv.tkinfo,"",@"SHT_NOTE"
	.sectionflags	@"SHF_NOTE_NV_TKINFO"
	.tkinfo
        /*0018*/ 	.word	0x00000002
        /*0030*/ 	.string	""
        /*0030*/ 	.string	"ptxas"
        /*0030*/ 	.string	"Cuda compilation tools, release 13.0, V13.0.88"
        /*0030*/ 	.string	"Build cuda_13.0.r13.0/compiler.36424714_0"
        /*0030*/ 	.string	"-arch sm_100 -m 64 "



//--------------------- .note.nv.cuinfo           --------------------------
	.section	.note.nv.cuinfo,"",@"SHT_NOTE"
	.sectionflags	@"SHF_NOTE_NV_CUINFO"
        /*0018*/ 	.short	0x0002
        /*001a*/ 	.short	0x0064
        /*001c*/ 	.short	0x0082
	.zero		2


//--------------------- .nv.info                  --------------------------
	.section	.nv.info,"",@"SHT_CUDA_INFO"
	.align	4


	//----- nvinfo : EIATTR_REGCOUNT
	.align		4
        /*0000*/ 	.byte	0x04, 0x2f
        /*0002*/ 	.short	(.L_1 - .L_0)
	.align		4
.L_0:
        /*0004*/ 	.word	index@(_Z21kogge_stone_inclusivev)
        /*0008*/ 	.word	0x00000004


	//----- nvinfo : EIATTR_FRAME_SIZE
	.align		4
.L_1:
        /*000c*/ 	.byte	0x04, 0x11
        /*000e*/ 	.short	(.L_3 - .L_2)
	.align		4
.L_2:
        /*0010*/ 	.word	index@(_Z21kogge_stone_inclusivev)
        /*0014*/ 	.word	0x00000000


	//----- nvinfo : EIATTR_MIN_STACK_SIZE
	.align		4
.L_3:
        /*0018*/ 	.byte	0x04, 0x12
        /*001a*/ 	.short	(.L_5 - .L_4)
	.align		4
.L_4:
        /*001c*/ 	.word	index@(_Z21kogge_stone_inclusivev)
        /*0020*/ 	.word	0x00000000
.L_5:


//--------------------- .nv.compat                --------------------------
	.section	.nv.compat,"",@"SHT_CUDA_COMPAT_INFO"
	.align	4
        /*0000*/ 	.byte	0x02, 0x09, 0x00, 0x00, 0x02, 0x02, 0x01, 0x00, 0x02, 0x05, 0x05, 0x00, 0x03, 0x07, 0x01, 0x01
        /*0010*/ 	.byte	0x02, 0x03, 0x00, 0x00, 0x02, 0x06, 0x01, 0x00, 0x04, 0x0b, 0x08, 0x00, 0x09, 0x00, 0x00, 0x00
        /*0020*/ 	.byte	0x00, 0x00, 0x00, 0x00


//--------------------- .nv.info._Z21kogge_stone_inclusivev --------------------------
	.section	.nv.info._Z21kogge_stone_inclusivev,"",@"SHT_CUDA_INFO"
	.sectionflags	@""
	.align	4


	//----- nvinfo : EIATTR_CUDA_API_VERSION
	.align		4
        /*0000*/ 	.byte	0x04, 0x37
        /*0002*/ 	.short	(.L_7 - .L_6)
.L_6:
        /*0004*/ 	.word	0x00000082


	//----- nvinfo : EIATTR_SPARSE_MMA_MASK
	.align		4
.L_7:
        /*0008*/ 	.byte	0x03, 0x50
        /*000a*/ 	.short	0x0000


	//----- nvinfo : EIATTR_MAXREG_COUNT
	.align		4
        /*000c*/ 	.byte	0x03, 0x1b
        /*000e*/ 	.short	0x00ff


	//----- nvinfo : EIATTR_MERCURY_ISA_VERSION
	.align		4
        /*0010*/ 	.byte	0x03, 0x5f
        /*0012*/ 	.short	0x0101


	//----- nvinfo : EIATTR_VRC_CTA_INIT_COUNT
	.align		4
        /*0014*/ 	.byte	0x02, 0x4a
	.zero		1
	.zero		1


	//----- nvinfo : EIATTR_EXIT_INSTR_OFFSETS
	.align		4
        /*0018*/ 	.byte	0x04, 0x1c
        /*001a*/ 	.short	(.L_9 - .L_8)


	//   ....[0]....
.L_8:
        /*001c*/ 	.word	0x00000010


	//----- nvinfo : EIATTR_SW_WAR
	.align		4
.L_9:
        /*0020*/ 	.byte	0x04, 0x36
        /*0022*/ 	.short	(.L_11 - .L_10)
.L_10:
        /*0024*/ 	.word	0x00000008
.L_11:


//--------------------- .nv.callgraph             --------------------------
	.section	.nv.callgraph,"",@"SHT_CUDA_CALLGRAPH"
	.align	4
	.sectionentsize	8
	.align		4
        /*0000*/ 	.word	0x00000000
	.align		4
        /*0004*/ 	.word	0xffffffff
	.align		4
        /*0008*/ 	.word	0x00000000
	.align		4
        /*000c*/ 	.word	0xfffffffe
	.align		4
        /*0010*/ 	.word	0x00000000
	.align		4
        /*0014*/ 	.word	0xfffffffd
	.align		4
        /*0018*/ 	.word	0x00000000
	.align		4
        /*001c*/ 	.word	0xfffffffc


//--------------------- .text._Z21kogge_stone_inclusivev --------------------------
	.section	.text._Z21kogge_stone_inclusivev,"ax",@progbits
	.align	128
        .global         _Z21kogge_stone_inclusivev
        .type           _Z21kogge_stone_inclusivev,@function
        .size           _Z21kogge_stone_inclusivev,(.L_x_1 - _Z21kogge_stone_inclusivev)
        .other          _Z21kogge_stone_inclusivev,@"STO_CUDA_ENTRY STV_DEFAULT"
_Z21kogge_stone_inclusivev:
.text._Z21kogge_stone_inclusivev:
[----:B------:R-:W-:Y:S01]  /*0000*/  LDC R1, c[0x0][0x37c] ;  /* 0x0000df00ff017b82 */ /* 0x000fe20000000800 */
[----:B------:R-:W-:Y:S05]  /*0010*/  EXIT ;  /* 0x000000000000794d */ /* 0x000fea0003800000 */
.L_x_0:
[----:B------:R-:W-:-:S00]  /*0020*/  BRA `(.L_x_0) ;  /* 0xfffffffc00fc7947 */ /* 0x000fc0000383ffff */
[----:B------:R-:W-:-:S00]  /*0030*/  NOP ;  /* 0x0000000000007918 */ /* 0x000fc00000000000 */
        /* <DEDUP_REMOVED lines=12> */
.L_x_1:


//--------------------- .nv.shared.reserved.0     --------------------------
	.section	.nv.shared.reserved.0,"aw",@nobits
	.weak		__nv_reservedSMEM_offset_0_alias
	.size		__nv_reservedSMEM_offset_0_alias, 0, 64
	.other		__nv_reservedSMEM_offset_0_alias,@"STO_CUDA_RESERVED_SHARED STV_DEFAULT"
__nv_reservedSMEM_offset_0_alias:
	.zero		0
	.zero		64


//--------------------- .nv.constant0._Z21kogge_stone_inclusivev --------------------------
	.section	.nv.constant0._Z21kogge_stone_inclusivev,"a",@progbits
	.sectionflags	@""
	.align	4
.nv.constant0._Z21kogge_stone_inclusivev:
	.zero		896


//--------------------- SYMBOLS --------------------------

	.type		.nv.reservedSmem.offset0,@object
	.size		.nv.reservedSmem.offset0,0x4
